//
// Generated by NVIDIA NVVM Compiler
//
// Compiler Build ID: CL-36424714
// Cuda compilation tools, release 13.0, V13.0.88
// Based on NVVM 20.0.0
//

.version 9.0
.target sm_100
.address_size 64

	// .globl	_Z10matrixmultPfS_S_ii

.visible .entry _Z10matrixmultPfS_S_ii(
	.param .u64 .ptr .align 1 _Z10matrixmultPfS_S_ii_param_0,
	.param .u64 .ptr .align 1 _Z10matrixmultPfS_S_ii_param_1,
	.param .u64 .ptr .align 1 _Z10matrixmultPfS_S_ii_param_2,
	.param .u32 _Z10matrixmultPfS_S_ii_param_3,
	.param .u32 _Z10matrixmultPfS_S_ii_param_4
)
{
	.reg .pred 	%p<12>;
	.reg .b32 	%r<40>;
	.reg .b32 	%f<67>;
	.reg .b64 	%rd<53>;

	ld.param.u64 	%rd7, [_Z10matrixmultPfS_S_ii_param_0];
	ld.param.u64 	%rd8, [_Z10matrixmultPfS_S_ii_param_1];
	ld.param.u64 	%rd6, [_Z10matrixmultPfS_S_ii_param_2];
	ld.param.u32 	%r18, [_Z10matrixmultPfS_S_ii_param_3];
	ld.param.u32 	%r19, [_Z10matrixmultPfS_S_ii_param_4];
	cvta.to.global.u64 	%rd1, %rd8;
	cvta.to.global.u64 	%rd2, %rd7;
	mov.u32 	%r20, %ctaid.y;
	mov.u32 	%r21, %ntid.y;
	mov.u32 	%r22, %tid.y;
	mad.lo.s32 	%r1, %r20, %r21, %r22;
	mov.u32 	%r23, %ctaid.x;
	mov.u32 	%r24, %ntid.x;
	mov.u32 	%r25, %tid.x;
	mad.lo.s32 	%r2, %r23, %r24, %r25;
	setp.ge.s32 	%p1, %r1, %r18;
	setp.ge.s32 	%p2, %r2, %r19;
	or.pred  	%p3, %p1, %p2;
	@%p3 bra 	$L__BB0_13;
	mul.lo.s32 	%r3, %r18, %r1;
	and.b32  	%r4, %r18, 7;
	setp.lt.u32 	%p4, %r18, 8;
	mov.f32 	%f66, 0f00000000;
	mov.b32 	%r38, 0;
	@%p4 bra 	$L__BB0_4;
	and.b32  	%r38, %r18, 2147483640;
	neg.s32 	%r36, %r38;
	shl.b32 	%r7, %r19, 3;
	mul.wide.u32 	%rd9, %r3, 4;
	add.s64 	%rd10, %rd9, %rd2;
	add.s64 	%rd52, %rd10, 16;
	mov.f32 	%f66, 0f00000000;
	mul.wide.s32 	%rd13, %r19, 4;
	mov.u32 	%r35, %r2;
$L__BB0_3:
	.pragma "nounroll";
	ld.global.f32 	%f16, [%rd52+-16];
	mul.wide.s32 	%rd11, %r35, 4;
	add.s64 	%rd12, %rd1, %rd11;
	ld.global.f32 	%f17, [%rd12];
	fma.rn.f32 	%f18, %f16, %f17, %f66;
	ld.global.f32 	%f19, [%rd52+-12];
	add.s64 	%rd14, %rd12, %rd13;
	ld.global.f32 	%f20, [%rd14];
	fma.rn.f32 	%f21, %f19, %f20, %f18;
	ld.global.f32 	%f22, [%rd52+-8];
	add.s64 	%rd15, %rd14, %rd13;
	ld.global.f32 	%f23, [%rd15];
	fma.rn.f32 	%f24, %f22, %f23, %f21;
	ld.global.f32 	%f25, [%rd52+-4];
	add.s64 	%rd16, %rd15, %rd13;
	ld.global.f32 	%f26, [%rd16];
	fma.rn.f32 	%f27, %f25, %f26, %f24;
	ld.global.f32 	%f28, [%rd52];
	add.s64 	%rd17, %rd16, %rd13;
	ld.global.f32 	%f29, [%rd17];
	fma.rn.f32 	%f30, %f28, %f29, %f27;
	ld.global.f32 	%f31, [%rd52+4];
	add.s64 	%rd18, %rd17, %rd13;
	ld.global.f32 	%f32, [%rd18];
	fma.rn.f32 	%f33, %f31, %f32, %f30;
	ld.global.f32 	%f34, [%rd52+8];
	add.s64 	%rd19, %rd18, %rd13;
	ld.global.f32 	%f35, [%rd19];
	fma.rn.f32 	%f36, %f34, %f35, %f33;
	ld.global.f32 	%f37, [%rd52+12];
	add.s64 	%rd20, %rd19, %rd13;
	ld.global.f32 	%f38, [%rd20];
	fma.rn.f32 	%f66, %f37, %f38, %f36;
	add.s32 	%r36, %r36, 8;
	add.s32 	%r35, %r35, %r7;
	add.s64 	%rd52, %rd52, 32;
	setp.ne.s32 	%p5, %r36, 0;
	@%p5 bra 	$L__BB0_3;
$L__BB0_4:
	setp.eq.s32 	%p6, %r4, 0;
	@%p6 bra 	$L__BB0_12;
	and.b32  	%r13, %r18, 3;
	setp.lt.u32 	%p7, %r4, 4;
	@%p7 bra 	$L__BB0_7;
	add.s32 	%r27, %r38, %r3;
	mul.wide.u32 	%rd21, %r27, 4;
	add.s64 	%rd22, %rd2, %rd21;
	ld.global.f32 	%f40, [%rd22];
	mad.lo.s32 	%r28, %r38, %r19, %r2;
	mul.wide.s32 	%rd23, %r28, 4;
	add.s64 	%rd24, %rd1, %rd23;
	ld.global.f32 	%f41, [%rd24];
	fma.rn.f32 	%f42, %f40, %f41, %f66;
	cvt.u64.u32 	%rd25, %r3;
	cvt.u64.u32 	%rd26, %r38;
	add.s64 	%rd27, %rd26, %rd25;
	shl.b64 	%rd28, %rd27, 2;
	add.s64 	%rd29, %rd2, %rd28;
	ld.global.f32 	%f43, [%rd29+4];
	mul.wide.s32 	%rd30, %r19, 4;
	add.s64 	%rd31, %rd24, %rd30;
	ld.global.f32 	%f44, [%rd31];
	fma.rn.f32 	%f45, %f43, %f44, %f42;
	ld.global.f32 	%f46, [%rd29+8];
	add.s64 	%rd32, %rd31, %rd30;
	ld.global.f32 	%f47, [%rd32];
	fma.rn.f32 	%f48, %f46, %f47, %f45;
	ld.global.f32 	%f49, [%rd29+12];
	add.s64 	%rd33, %rd32, %rd30;
	ld.global.f32 	%f50, [%rd33];
	fma.rn.f32 	%f66, %f49, %f50, %f48;
	add.s32 	%r38, %r38, 4;
$L__BB0_7:
	setp.eq.s32 	%p8, %r13, 0;
	@%p8 bra 	$L__BB0_12;
	setp.eq.s32 	%p9, %r13, 1;
	@%p9 bra 	$L__BB0_10;
	add.s32 	%r29, %r38, %r3;
	mul.wide.u32 	%rd34, %r29, 4;
	add.s64 	%rd35, %rd2, %rd34;
	ld.global.f32 	%f52, [%rd35];
	mad.lo.s32 	%r30, %r38, %r19, %r2;
	mul.wide.s32 	%rd36, %r30, 4;
	add.s64 	%rd37, %rd1, %rd36;
	ld.global.f32 	%f53, [%rd37];
	fma.rn.f32 	%f54, %f52, %f53, %f66;
	cvt.u64.u32 	%rd38, %r3;
	cvt.u64.u32 	%rd39, %r38;
	add.s64 	%rd40, %rd39, %rd38;
	shl.b64 	%rd41, %rd40, 2;
	add.s64 	%rd42, %rd2, %rd41;
	ld.global.f32 	%f55, [%rd42+4];
	mul.wide.s32 	%rd43, %r19, 4;
	add.s64 	%rd44, %rd37, %rd43;
	ld.global.f32 	%f56, [%rd44];
	fma.rn.f32 	%f66, %f55, %f56, %f54;
	add.s32 	%r38, %r38, 2;
$L__BB0_10:
	and.b32  	%r31, %r18, 1;
	setp.eq.b32 	%p10, %r31, 1;
	not.pred 	%p11, %p10;
	@%p11 bra 	$L__BB0_12;
	add.s32 	%r32, %r38, %r3;
	mul.wide.u32 	%rd45, %r32, 4;
	add.s64 	%rd46, %rd2, %rd45;
	ld.global.f32 	%f57, [%rd46];
	mad.lo.s32 	%r33, %r38, %r19, %r2;
	mul.wide.s32 	%rd47, %r33, 4;
	add.s64 	%rd48, %rd1, %rd47;
	ld.global.f32 	%f58, [%rd48];
	fma.rn.f32 	%f66, %f57, %f58, %f66;
$L__BB0_12:
	mad.lo.s32 	%r34, %r19, %r1, %r2;
	cvta.to.global.u64 	%rd49, %rd6;
	mul.wide.s32 	%rd50, %r34, 4;
	add.s64 	%rd51, %rd49, %rd50;
	st.global.f32 	[%rd51], %f66;
$L__BB0_13:
	ret;

}


// ===== COMPILED SASS (sm_100) =====

	.target	sm_100

	.elftype	@"ET_EXEC"


//--------------------- .note.nv.tkinfo           --------------------------
	.section	.note.nv.tkinfo,"",@"SHT_NOTE"
	.sectionflags	@"SHF_NOTE_NV_TKINFO"
	.tkinfo
        /*0018*/ 	.word	0x00000002
        /*0030*/ 	.string	""
        /*0030*/ 	.string	"ptxas"
        /*0030*/ 	.string	"Cuda compilation tools, release 13.0, V13.0.88"
        /*0030*/ 	.string	"Build cuda_13.0.r13.0/compiler.36424714_0"
        /*0030*/ 	.string	"-arch sm_100 -m 64 "



//--------------------- .note.nv.cuinfo           --------------------------
	.section	.note.nv.cuinfo,"",@"SHT_NOTE"
	.sectionflags	@"SHF_NOTE_NV_CUINFO"
        /*0018*/ 	.short	0x0002
        /*001a*/ 	.short	0x0064
        /*001c*/ 	.short	0x0082
	.zero		2


//--------------------- .nv.info                  --------------------------
	.section	.nv.info,"",@"SHT_CUDA_INFO"
	.align	4


	//----- nvinfo : EIATTR_REGCOUNT
	.align		4
        /*0000*/ 	.byte	0x04, 0x2f
        /*0002*/ 	.short	(.L_1 - .L_0)
	.align		4
.L_0:
        /*0004*/ 	.word	index@(_Z10matrixmultPfS_S_ii)
        /*0008*/ 	.word	0x00000020


	//----- nvinfo : EIATTR_FRAME_SIZE
	.align		4
.L_1:
        /*000c*/ 	.byte	0x04, 0x11
        /*000e*/ 	.short	(.L_3 - .L_2)
	.align		4
.L_2:
        /*0010*/ 	.word	index@(_Z10matrixmultPfS_S_ii)
        /*0014*/ 	.word	0x00000000


	//----- nvinfo : EIATTR_MIN_STACK_SIZE
	.align		4
.L_3:
        /*0018*/ 	.byte	0x04, 0x12
        /*001a*/ 	.short	(.L_5 - .L_4)
	.align		4
.L_4:
        /*001c*/ 	.word	index@(_Z10matrixmultPfS_S_ii)
        /*0020*/ 	.word	0x00000000
.L_5:


//--------------------- .nv.compat                --------------------------
	.section	.nv.compat,"",@"SHT_CUDA_COMPAT_INFO"
	.align	4
        /*0000*/ 	.byte	0x02, 0x09, 0x00, 0x00, 0x02, 0x02, 0x01, 0x00, 0x02, 0x05, 0x05, 0x00, 0x03, 0x07, 0x01, 0x01
        /*0010*/ 	.byte	0x02, 0x03, 0x00, 0x00, 0x02, 0x06, 0x01, 0x00, 0x04, 0x0b, 0x08, 0x00, 0x09, 0x00, 0x00, 0x00
        /*0020*/ 	.byte	0x00, 0x00, 0x00, 0x00


//--------------------- .nv.info._Z10matrixmultPfS_S_ii --------------------------
	.section	.nv.info._Z10matrixmultPfS_S_ii,"",@"SHT_CUDA_INFO"
	.sectionflags	@""
	.align	4


	//----- nvinfo : EIATTR_CUDA_API_VERSION
	.align		4
        /*0000*/ 	.byte	0x04, 0x37
        /*0002*/ 	.short	(.L_7 - .L_6)
.L_6:
        /*0004*/ 	.word	0x00000082


	//----- nvinfo : EIATTR_KPARAM_INFO
	.align		4
.L_7:
        /*0008*/ 	.byte	0x04, 0x17
        /*000a*/ 	.short	(.L_9 - .L_8)
.L_8:
        /*000c*/ 	.word	0x00000000
        /*0010*/ 	.short	0x0004
        /*0012*/ 	.short	0x001c
        /*0014*/ 	.byte	0x00, 0xf0, 0x11, 0x00


	//----- nvinfo : EIATTR_KPARAM_INFO
	.align		4
.L_9:
        /*0018*/ 	.byte	0x04, 0x17
        /*001a*/ 	.short	(.L_11 - .L_10)
.L_10:
        /*001c*/ 	.word	0x00000000
        /*0020*/ 	.short	0x0003
        /*0022*/ 	.short	0x0018
        /*0024*/ 	.byte	0x00, 0xf0, 0x11, 0x00


	//----- nvinfo : EIATTR_KPARAM_INFO
	.align		4
.L_11:
        /*0028*/ 	.byte	0x04, 0x17
        /*002a*/ 	.short	(.L_13 - .L_12)
.L_12:
        /*002c*/ 	.word	0x00000000
        /*0030*/ 	.short	0x0002
        /*0032*/ 	.short	0x0010
        /*0034*/ 	.byte	0x00, 0xf5, 0x21, 0x00


	//----- nvinfo : EIATTR_KPARAM_INFO
	.align		4
.L_13:
        /*0038*/ 	.byte	0x04, 0x17
        /*003a*/ 	.short	(.L_15 - .L_14)
.L_14:
        /*003c*/ 	.word	0x00000000
        /*0040*/ 	.short	0x0001
        /*0042*/ 	.short	0x0008
        /*0044*/ 	.byte	0x00, 0xf5, 0x21, 0x00


	//----- nvinfo : EIATTR_KPARAM_INFO
	.align		4
.L_15:
        /*0048*/ 	.byte	0x04, 0x17
        /*004a*/ 	.short	(.L_17 - .L_16)
.L_16:
        /*004c*/ 	.word	0x00000000
        /*0050*/ 	.short	0x0000
        /*0052*/ 	.short	0x0000
        /*0054*/ 	.byte	0x00, 0xf5, 0x21, 0x00


	//----- nvinfo : EIATTR_SPARSE_MMA_MASK
	.align		4
.L_17:
        /*0058*/ 	.byte	0x03, 0x50
        /*005a*/ 	.short	0x0000


	//----- nvinfo : EIATTR_MAXREG_COUNT
	.align		4
        /*005c*/ 	.byte	0x03, 0x1b
        /*005e*/ 	.short	0x00ff


	//----- nvinfo : EIATTR_MERCURY_ISA_VERSION
	.align		4
        /*0060*/ 	.byte	0x03, 0x5f
        /*0062*/ 	.short	0x0101


	//----- nvinfo : EIATTR_VRC_CTA_INIT_COUNT
	.align		4
        /*0064*/ 	.byte	0x02, 0x4a
	.zero		1
	.zero		1


	//----- nvinfo : EIATTR_EXIT_INSTR_OFFSETS
	.align		4
        /*0068*/ 	.byte	0x04, 0x1c
        /*006a*/ 	.short	(.L_19 - .L_18)


	//   ....[0]....
.L_18:
        /*006c*/ 	.word	0x000000c0


	//   ....[1]....
        /*0070*/ 	.word	0x000008a0


	//----- nvinfo : EIATTR_CBANK_PARAM_SIZE
	.align		4
.L_19:
        /*0074*/ 	.byte	0x03, 0x19
        /*0076*/ 	.short	0x0020


	//----- nvinfo : EIATTR_PARAM_CBANK
	.align		4
        /*0078*/ 	.byte	0x04, 0x0a
        /*007a*/ 	.short	(.L_21 - .L_20)
	.align		4
.L_20:
        /*007c*/ 	.word	index@(.nv.constant0._Z10matrixmultPfS_S_ii)
        /*0080*/ 	.short	0x0380
        /*0082*/ 	.short	0x0020


	//----- nvinfo : EIATTR_SW_WAR
	.align		4
.L_21:
        /*0084*/ 	.byte	0x04, 0x36
        /*0086*/ 	.short	(.L_23 - .L_22)
.L_22:
        /*0088*/ 	.word	0x00000008
.L_23:


//--------------------- .nv.callgraph             --------------------------
	.section	.nv.callgraph,"",@"SHT_CUDA_CALLGRAPH"
	.align	4
	.sectionentsize	8
	.align		4
        /*0000*/ 	.word	0x00000000
	.align		4
        /*0004*/ 	.word	0xffffffff
	.align		4
        /*0008*/ 	.word	0x00000000
	.align		4
        /*000c*/ 	.word	0xfffffffe
	.align		4
        /*0010*/ 	.word	0x00000000
	.align		4
        /*0014*/ 	.word	0xfffffffd
	.align		4
        /*0018*/ 	.word	0x00000000
	.align		4
        /*001c*/ 	.word	0xfffffffc


//--------------------- .text._Z10matrixmultPfS_S_ii --------------------------
	.section	.text._Z10matrixmultPfS_S_ii,"ax",@progbits
	.align	128
        .global         _Z10matrixmultPfS_S_ii
        .type           _Z10matrixmultPfS_S_ii,@function
        .size           _Z10matrixmultPfS_S_ii,(.L_x_5 - _Z10matrixmultPfS_S_ii)
        .other          _Z10matrixmultPfS_S_ii,@"STO_CUDA_ENTRY STV_DEFAULT"
_Z10matrixmultPfS_S_ii:
.text._Z10matrixmultPfS_S_ii:
[----:B------:R-:W-:Y:S01]  /*0000*/  LDC R1, c[0x0][0x37c] ;  /* 0x0000df00ff017b82 */ /* 0x000fe20000000800 */
[----:B------:R-:W0:Y:S07]  /*0010*/  S2R R5, SR_TID.X ;  /* 0x0000000000057919 */ /* 0x000e2e0000002100 */
[----:B------:R-:W1:Y:S01]  /*0020*/  LDC R19, c[0x0][0x364] ;  /* 0x0000d900ff137b82 */ /* 0x000e620000000800 */
[----:B------:R-:W1:Y:S07]  /*0030*/  S2R R4, SR_TID.Y ;  /* 0x0000000000047919 */ /* 0x000e6e0000002200 */
[----:B------:R-:W0:Y:S08]  /*0040*/  S2UR UR5, SR_CTAID.X ;  /* 0x00000000000579c3 */ /* 0x000e300000002500 */
[----:B------:R-:W0:Y:S08]  /*0050*/  LDC R0, c[0x0][0x360] ;  /* 0x0000d800ff007b82 */ /* 0x000e300000000800 */
[----:B------:R-:W1:Y:S08]  /*0060*/  S2UR UR4, SR_CTAID.Y ;  /* 0x00000000000479c3 */ /* 0x000e700000002600 */
[----:B------:R-:W2:Y:S01]  /*0070*/  LDC.64 R2, c[0x0][0x398] ;  /* 0x0000e600ff027b82 */ /* 0x000ea20000000a00 */
[----:B0-----:R-:W-:-:S02]  /*0080*/  IMAD R0, R0, UR5, R5 ;  /* 0x0000000500007c24 */ /* 0x001fc4000f8e0205 */
[----:B-1----:R-:W-:-:S03]  /*0090*/  IMAD R19, R19, UR4, R4 ;  /* 0x0000000413137c24 */ /* 0x002fc6000f8e0204 */
[----:B--2---:R-:W-:-:S04]  /*00a0*/  ISETP.GE.AND P0, PT, R0, R3, PT ;  /* 0x000000030000720c */ /* 0x004fc80003f06270 */
[----:B------:R-:W-:-:S13]  /*00b0*/  ISETP.GE.OR P0, PT, R19, R2, P0 ;  /* 0x000000021300720c */ /* 0x000fda0000706670 */
[----:B------:R-:W-:Y:S05]  /*00c0*/  @P0 EXIT ;  /* 0x000000000000094d */ /* 0x000fea0003800000 */
[C---:B------:R-:W-:Y:S01]  /*00d0*/  ISETP.GE.U32.AND P1, PT, R2.reuse, 0x8, PT ;  /* 0x000000080200780c */ /* 0x040fe20003f26070 */
[----:B------:R-:W0:Y:S01]  /*00e0*/  LDCU.64 UR4, c[0x0][0x358] ;  /* 0x00006b00ff0477ac */ /* 0x000e220008000a00 */
[----:B------:R-:W-:Y:S01]  /*00f0*/  LOP3.LUT R27, R2, 0x7, RZ, 0xc0, !PT ;  /* 0x00000007021b7812 */ /* 0x000fe200078ec0ff */
[----:B------:R-:W-:Y:S02]  /*0100*/  HFMA2 R24, -RZ, RZ, 0, 0 ;  /* 0x00000000ff187431 */ /* 0x000fe400000001ff */
[----:B------:R-:W-:Y:S01]  /*0110*/  IMAD R18, R19, R2, RZ ;  /* 0x0000000213127224 */ /* 0x000fe200078e02ff */
[----:B------:R-:W-:Y:S02]  /*0120*/  MOV R21, RZ ;  /* 0x000000ff00157202 */ /* 0x000fe40000000f00 */
[----:B------:R-:W-:-:S05]  /*0130*/  ISETP.NE.AND P0, PT, R27, RZ, PT ;  /* 0x000000ff1b00720c */ /* 0x000fca0003f05270 */
[----:B------:R-:W-:Y:S08]  /*0140*/  @!P1 BRA `(.L_x_0) ;  /* 0x0000000000c49947 */ /* 0x000ff00003800000 */
[----:B------:R-:W1:Y:S01]  /*0150*/  LDC.64 R4, c[0x0][0x380] ;  /* 0x0000e000ff047b82 */ /* 0x000e620000000a00 */
[----:B------:R-:W-:Y:S02]  /*0160*/  LOP3.LUT R21, R2, 0x7ffffff8, RZ, 0xc0, !PT ;  /* 0x7ffffff802157812 */ /* 0x000fe400078ec0ff */
[----:B------:R-:W-:Y:S02]  /*0170*/  MOV R24, RZ ;  /* 0x000000ff00187202 */ /* 0x000fe40000000f00 */
[----:B------:R-:W-:Y:S02]  /*0180*/  MOV R20, R0 ;  /* 0x0000000000147202 */ /* 0x000fe40000000f00 */
[----:B------:R-:W-:Y:S01]  /*0190*/  IADD3 R22, PT, PT, -R21, RZ, RZ ;  /* 0x000000ff15167210 */ /* 0x000fe20007ffe1ff */
[----:B-1----:R-:W-:-:S03]  /*01a0*/  IMAD.WIDE.U32 R4, R18, 0x4, R4 ;  /* 0x0000000412047825 */ /* 0x002fc600078e0004 */
[----:B------:R-:W-:-:S04]  /*01b0*/  IADD3 R6, P1, PT, R4, 0x10, RZ ;  /* 0x0000001004067810 */ /* 0x000fc80007f3e0ff */
[----:B------:R-:W-:-:S09]  /*01c0*/  IADD3.X R7, PT, PT, RZ, R5, RZ, P1, !PT ;  /* 0x00000005ff077210 */ /* 0x000fd20000ffe4ff */
.L_x_1:
[----:B------:R-:W1:Y:S01]  /*01d0*/  LDC.64 R16, c[0x0][0x388] ;  /* 0x0000e200ff107b82 */ /* 0x000e620000000a00 */
[----:B------:R-:W-:Y:S02]  /*01e0*/  MOV R4, R6 ;  /* 0x0000000600047202 */ /* 0x000fe40000000f00 */
[----:B------:R-:W-:-:S05]  /*01f0*/  MOV R5, R7 ;  /* 0x0000000700057202 */ /* 0x000fca0000000f00 */
[----:B0-----:R-:W2:Y:S04]  /*0200*/  LDG.E R25, desc[UR4][R4.64+-0x10] ;  /* 0xfffff00404197981 */ /* 0x001ea8000c1e1900 */
[----:B------:R-:W3:Y:S04]  /*0210*/  LDG.E R23, desc[UR4][R4.64+-0xc] ;  /* 0xfffff40404177981 */ /* 0x000ee8000c1e1900 */
[----:B------:R-:W4:Y:S04]  /*0220*/  LDG.E R29, desc[UR4][R4.64+-0x8] ;  /* 0xfffff804041d7981 */ /* 0x000f28000c1e1900 */
[----:B------:R-:W5:Y:S01]  /*0230*/  LDG.E R28, desc[UR4][R4.64+-0x4] ;  /* 0xfffffc04041c7981 */ /* 0x000f62000c1e1900 */
[----:B-1----:R-:W-:-:S05]  /*0240*/  IMAD.WIDE R16, R20, 0x4, R16 ;  /* 0x0000000414107825 */ /* 0x002fca00078e0210 */
[----:B------:R0:W2:Y:S01]  /*0250*/  LDG.E R26, desc[UR4][R16.64] ;  /* 0x00000004101a7981 */ /* 0x0000a2000c1e1900 */
[----:B------:R-:W-:-:S04]  /*0260*/  IMAD.WIDE R14, R3, 0x4, R16 ;  /* 0x00000004030e7825 */ /* 0x000fc800078e0210 */
[C---:B------:R-:W-:Y:S02]  /*0270*/  IMAD.WIDE R6, R3.reuse, 0x4, R14 ;  /* 0x0000000403067825 */ /* 0x040fe400078e020e */
[----:B------:R-:W3:Y:S02]  /*0280*/  LDG.E R14, desc[UR4][R14.64] ;  /* 0x000000040e0e7981 */ /* 0x000ee4000c1e1900 */
[C---:B------:R-:W-:Y:S02]  /*0290*/  IMAD.WIDE R10, R3.reuse, 0x4, R6 ;  /* 0x00000004030a7825 */ /* 0x040fe400078e0206 */
[----:B------:R-:W4:Y:S02]  /*02a0*/  LDG.E R6, desc[UR4][R6.64] ;  /* 0x0000000406067981 */ /* 0x000f24000c1e1900 */
[C---:B------:R-:W-:Y:S02]  /*02b0*/  IMAD.WIDE R8, R3.reuse, 0x4, R10 ;  /* 0x0000000403087825 */ /* 0x040fe400078e020a */
[----:B------:R-:W5:Y:S02]  /*02c0*/  LDG.E R10, desc[UR4][R10.64] ;  /* 0x000000040a0a7981 */ /* 0x000f64000c1e1900 */
[----:B------:R-:W-:-:S02]  /*02d0*/  IMAD.WIDE R12, R3, 0x4, R8 ;  /* 0x00000004030c7825 */ /* 0x000fc400078e0208 */
[----:B------:R-:W5:Y:S04]  /*02e0*/  LDG.E R7, desc[UR4][R4.64] ;  /* 0x0000000404077981 */ /* 0x000f68000c1e1900 */
[----:B------:R-:W5:Y:S01]  /*02f0*/  LDG.E R8, desc[UR4][R8.64] ;  /* 0x0000000408087981 */ /* 0x000f62000c1e1900 */
[----:B0-----:R-:W-:-:S03]  /*0300*/  IMAD.WIDE R16, R3, 0x4, R12 ;  /* 0x0000000403107825 */ /* 0x001fc600078e020c */
[----:B------:R-:W5:Y:S04]  /*0310*/  LDG.E R12, desc[UR4][R12.64] ;  /* 0x000000040c0c7981 */ /* 0x000f68000c1e1900 */
[----:B------:R-:W5:Y:S04]  /*0320*/  LDG.E R15, desc[UR4][R16.64] ;  /* 0x00000004100f7981 */ /* 0x000f68000c1e1900 */
[----:B------:R-:W5:Y:S04]  /*0330*/  LDG.E R9, desc[UR4][R4.64+0x4] ;  /* 0x0000040404097981 */ /* 0x000f68000c1e1900 */
[----:B------:R-:W5:Y:S01]  /*0340*/  LDG.E R11, desc[UR4][R4.64+0xc] ;  /* 0x00000c04040b7981 */ /* 0x000f62000c1e1900 */
[----:B--2---:R-:W-:Y:S01]  /*0350*/  FFMA R26, R25, R26, R24 ;  /* 0x0000001a191a7223 */ /* 0x004fe20000000018 */
[----:B------:R-:W-:-:S02]  /*0360*/  IMAD.WIDE R24, R3, 0x4, R16 ;  /* 0x0000000403187825 */ /* 0x000fc400078e0210 */
[----:B------:R-:W2:Y:S04]  /*0370*/  LDG.E R16, desc[UR4][R4.64+0x8] ;  /* 0x0000080404107981 */ /* 0x000ea8000c1e1900 */
[----:B------:R-:W2:Y:S01]  /*0380*/  LDG.E R24, desc[UR4][R24.64] ;  /* 0x0000000418187981 */ /* 0x000ea2000c1e1900 */
[----:B---3--:R-:W-:Y:S01]  /*0390*/  FFMA R14, R23, R14, R26 ;  /* 0x0000000e170e7223 */ /* 0x008fe2000000001a */
[----:B------:R-:W-:-:S03]  /*03a0*/  IADD3 R22, PT, PT, R22, 0x8, RZ ;  /* 0x0000000816167810 */ /* 0x000fc60007ffe0ff */
[----:B----4-:R-:W-:Y:S01]  /*03b0*/  FFMA R29, R29, R6, R14 ;  /* 0x000000061d1d7223 */ /* 0x010fe2000000000e */
[----:B------:R-:W-:-:S03]  /*03c0*/  ISETP.NE.AND P1, PT, R22, RZ, PT ;  /* 0x000000ff1600720c */ /* 0x000fc60003f25270 */
[----:B-----5:R-:W-:Y:S01]  /*03d0*/  FFMA R10, R28, R10, R29 ;  /* 0x0000000a1c0a7223 */ /* 0x020fe2000000001d */
[----:B------:R-:W-:-:S03]  /*03e0*/  IADD3 R6, P2, PT, R4, 0x20, RZ ;  /* 0x0000002004067810 */ /* 0x000fc60007f5e0ff */
[----:B------:R-:W-:Y:S01]  /*03f0*/  FFMA R8, R7, R8, R10 ;  /* 0x0000000807087223 */ /* 0x000fe2000000000a */
[----:B------:R-:W-:Y:S02]  /*0400*/  IADD3.X R7, PT, PT, RZ, R5, RZ, P2, !PT ;  /* 0x00000005ff077210 */ /* 0x000fe400017fe4ff */
[----:B------:R-:W-:Y:S01]  /*0410*/  LEA R20, R3, R20, 0x3 ;  /* 0x0000001403147211 */ /* 0x000fe200078e18ff */
[----:B------:R-:W-:-:S04]  /*0420*/  FFMA R9, R9, R12, R8 ;  /* 0x0000000c09097223 */ /* 0x000fc80000000008 */
[----:B--2---:R-:W-:-:S04]  /*0430*/  FFMA R16, R16, R15, R9 ;  /* 0x0000000f10107223 */ /* 0x004fc80000000009 */
[----:B------:R-:W-:Y:S01]  /*0440*/  FFMA R24, R11, R24, R16 ;  /* 0x000000180b187223 */ /* 0x000fe20000000010 */
[----:B------:R-:W-:Y:S06]  /*0450*/  @P1 BRA `(.L_x_1) ;  /* 0xfffffffc005c1947 */ /* 0x000fec000383ffff */
.L_x_0:
[----:B------:R-:W-:Y:S05]  /*0460*/  @!P0 BRA `(.L_x_2) ;  /* 0x0000000000fc8947 */ /* 0x000fea0003800000 */
[----:B------:R-:W-:Y:S02]  /*0470*/  ISETP.GE.U32.AND P1, PT, R27, 0x4, PT ;  /* 0x000000041b00780c */ /* 0x000fe40003f26070 */
[----:B------:R-:W-:-:S04]  /*0480*/  LOP3.LUT R16, R2, 0x3, RZ, 0xc0, !PT ;  /* 0x0000000302107812 */ /* 0x000fc800078ec0ff */
[----:B------:R-:W-:-:S07]  /*0490*/  ISETP.NE.AND P0, PT, R16, RZ, PT ;  /* 0x000000ff1000720c */ /* 0x000fce0003f05270 */
[----:B------:R-:W-:Y:S06]  /*04a0*/  @!P1 BRA `(.L_x_3) ;  /* 0x00000000006c9947 */ /* 0x000fec0003800000 */
[----:B------:R-:W1:Y:S01]  /*04b0*/  LDC.64 R10, c[0x0][0x388] ;  /* 0x0000e200ff0a7b82 */ /* 0x000e620000000a00 */
[----:B------:R-:W2:Y:S01]  /*04c0*/  LDCU.64 UR6, c[0x0][0x380] ;  /* 0x00007000ff0677ac */ /* 0x000ea20008000a00 */
[----:B------:R-:W-:Y:S01]  /*04d0*/  IMAD R7, R21, R3, R0 ;  /* 0x0000000315077224 */ /* 0x000fe200078e0200 */
[CC--:B------:R-:W-:Y:S02]  /*04e0*/  IADD3 R5, PT, PT, R18.reuse, R21.reuse, RZ ;  /* 0x0000001512057210 */ /* 0x0c0fe40007ffe0ff */
[----:B------:R-:W-:-:S03]  /*04f0*/  IADD3 R6, P1, PT, R18, R21, RZ ;  /* 0x0000001512067210 */ /* 0x000fc60007f3e0ff */
[----:B------:R-:W3:Y:S01]  /*0500*/  LDC.64 R14, c[0x0][0x380] ;  /* 0x0000e000ff0e7b82 */ /* 0x000ee20000000a00 */
[----:B-1----:R-:W-:-:S04]  /*0510*/  IMAD.WIDE R10, R7, 0x4, R10 ;  /* 0x00000004070a7825 */ /* 0x002fc800078e020a */
[----:B------:R-:W-:Y:S02]  /*0520*/  IMAD.WIDE R12, R3, 0x4, R10 ;  /* 0x00000004030c7825 */ /* 0x000fe400078e020a */
[----:B0-----:R-:W4:Y:S02]  /*0530*/  LDG.E R10, desc[UR4][R10.64] ;  /* 0x000000040a0a7981 */ /* 0x001f24000c1e1900 */
[----:B---3--:R-:W-:Y:S01]  /*0540*/  IMAD.WIDE.U32 R14, R5, 0x4, R14 ;  /* 0x00000004050e7825 */ /* 0x008fe200078e000e */
[----:B------:R-:W-:Y:S02]  /*0550*/  IADD3.X R5, PT, PT, RZ, RZ, RZ, P1, !PT ;  /* 0x000000ffff057210 */ /* 0x000fe40000ffe4ff */
[----:B--2---:R-:W-:-:S03]  /*0560*/  LEA R4, P1, R6, UR6, 0x2 ;  /* 0x0000000606047c11 */ /* 0x004fc6000f8210ff */
[----:B------:R-:W4:Y:S01]  /*0570*/  LDG.E R15, desc[UR4][R14.64] ;  /* 0x000000040e0f7981 */ /* 0x000f22000c1e1900 */
[----:B------:R-:W-:Y:S01]  /*0580*/  LEA.HI.X R5, R6, UR7, R5, 0x2, P1 ;  /* 0x0000000706057c11 */ /* 0x000fe200088f1405 */
[C---:B------:R-:W-:Y:S02]  /*0590*/  IMAD.WIDE R6, R3.reuse, 0x4, R12 ;  /* 0x0000000403067825 */ /* 0x040fe400078e020c */
[----:B------:R-:W2:Y:S04]  /*05a0*/  LDG.E R12, desc[UR4][R12.64] ;  /* 0x000000040c0c7981 */ /* 0x000ea8000c1e1900 */
[----:B------:R-:W2:Y:S01]  /*05b0*/  LDG.E R17, desc[UR4][R4.64+0x4] ;  /* 0x0000040404117981 */ /* 0x000ea2000c1e1900 */
[----:B------:R-:W-:-:S03]  /*05c0*/  IMAD.WIDE R8, R3, 0x4, R6 ;  /* 0x0000000403087825 */ /* 0x000fc600078e0206 */
[----:B------:R-:W3:Y:S04]  /*05d0*/  LDG.E R22, desc[UR4][R6.64] ;  /* 0x0000000406167981 */ /* 0x000ee8000c1e1900 */
[----:B------:R-:W3:Y:S04]  /*05e0*/  LDG.E R20, desc[UR4][R4.64+0x8] ;  /* 0x0000080404147981 */ /* 0x000ee8000c1e1900 */
[----:B------:R-:W5:Y:S04]  /*05f0*/  LDG.E R26, desc[UR4][R4.64+0xc] ;  /* 0x00000c04041a7981 */ /* 0x000f68000c1e1900 */
[----:B------:R-:W5:Y:S01]  /*0600*/  LDG.E R8, desc[UR4][R8.64] ;  /* 0x0000000408087981 */ /* 0x000f62000c1e1900 */
[----:B------:R-:W-:Y:S01]  /*0610*/  IADD3 R21, PT, PT, R21, 0x4, RZ ;  /* 0x0000000415157810 */ /* 0x000fe20007ffe0ff */
[----:B----4-:R-:W-:-:S04]  /*0620*/  FFMA R24, R15, R10, R24 ;  /* 0x0000000a0f187223 */ /* 0x010fc80000000018 */
[----:B--2---:R-:W-:-:S04]  /*0630*/  FFMA R17, R17, R12, R24 ;  /* 0x0000000c11117223 */ /* 0x004fc80000000018 */
[----:B---3--:R-:W-:-:S04]  /*0640*/  FFMA R17, R20, R22, R17 ;  /* 0x0000001614117223 */ /* 0x008fc80000000011 */
[----:B-----5:R-:W-:-:S07]  /*0650*/  FFMA R24, R26, R8, R17 ;  /* 0x000000081a187223 */ /* 0x020fce0000000011 */
.L_x_3:
[----:B------:R-:W-:Y:S05]  /*0660*/  @!P0 BRA `(.L_x_2) ;  /* 0x00000000007c8947 */ /* 0x000fea0003800000 */
[----:B------:R-:W-:Y:S01]  /*0670*/  ISETP.NE.AND P1, PT, R16, 0x1, PT ;  /* 0x000000011000780c */ /* 0x000fe20003f25270 */
[----:B------:R-:W1:Y:S01]  /*0680*/  LDC.64 R12, c[0x0][0x380] ;  /* 0x0000e000ff0c7b82 */ /* 0x000e620000000a00 */
[----:B------:R-:W-:-:S04]  /*0690*/  LOP3.LUT R2, R2, 0x1, RZ, 0xc0, !PT ;  /* 0x0000000102027812 */ /* 0x000fc800078ec0ff */
[----:B------:R-:W-:-:S03]  /*06a0*/  ISETP.NE.U32.AND P0, PT, R2, 0x1, PT ;  /* 0x000000010200780c */ /* 0x000fc60003f05070 */
[----:B------:R-:W2:Y:S04]  /*06b0*/  LDC.64 R10, c[0x0][0x388] ;  /* 0x0000e200ff0a7b82 */ /* 0x000ea80000000a00 */
[CC--:B------:R-:W-:Y:S02]  /*06c0*/  @P1 IADD3 R15, PT, PT, R18.reuse, R21.reuse, RZ ;  /* 0x00000015120f1210 */ /* 0x0c0fe40007ffe0ff */
[----:B------:R-:W-:Y:S02]  /*06d0*/  @P1 IADD3 R2, P2, PT, R18, R21, RZ ;  /* 0x0000001512021210 */ /* 0x000fe40007f5e0ff */
[----:B------:R-:W3:Y:S02]  /*06e0*/  @P1 LDC.64 R8, c[0x0][0x380] ;  /* 0x0000e000ff081b82 */ /* 0x000ee40000000a00 */
[----:B------:R-:W-:-:S06]  /*06f0*/  @P1 IADD3.X R14, PT, PT, RZ, RZ, RZ, P2, !PT ;  /* 0x000000ffff0e1210 */ /* 0x000fcc00017fe4ff */
[----:B------:R-:W4:Y:S01]  /*0700*/  LDC.64 R6, c[0x0][0x380] ;  /* 0x0000e000ff067b82 */ /* 0x000f220000000a00 */
[----:B-1----:R-:W-:-:S04]  /*0710*/  @P1 IMAD.WIDE.U32 R12, R15, 0x4, R12 ;  /* 0x000000040f0c1825 */ /* 0x002fc800078e000c */
[C---:B------:R-:W-:Y:S01]  /*0720*/  @P1 IMAD R15, R21.reuse, R3, R0 ;  /* 0x00000003150f1224 */ /* 0x040fe200078e0200 */
[----:B------:R-:W-:Y:S01]  /*0730*/  @P1 IADD3 R21, PT, PT, R21, 0x2, RZ ;  /* 0x0000000215151810 */ /* 0x000fe20007ffe0ff */
[----:B0-----:R-:W5:Y:S01]  /*0740*/  @P1 LDG.E R13, desc[UR4][R12.64] ;  /* 0x000000040c0d1981 */ /* 0x001f62000c1e1900 */
[----:B------:R-:W0:Y:S01]  /*0750*/  LDC.64 R4, c[0x0][0x388] ;  /* 0x0000e200ff047b82 */ /* 0x000e220000000a00 */
[----:B--2---:R-:W-:Y:S01]  /*0760*/  @P1 IMAD.WIDE R10, R15, 0x4, R10 ;  /* 0x000000040f0a1825 */ /* 0x004fe200078e020a */
[----:B------:R-:W-:Y:S02]  /*0770*/  @!P0 IADD3 R17, PT, PT, R18, R21, RZ ;  /* 0x0000001512118210 */ /* 0x000fe40007ffe0ff */
[----:B---3--:R-:W-:Y:S01]  /*0780*/  @P1 LEA R8, P2, R2, R8, 0x2 ;  /* 0x0000000802081211 */ /* 0x008fe200078410ff */
[----:B------:R-:W-:-:S03]  /*0790*/  @!P0 IMAD R21, R21, R3, R0 ;  /* 0x0000000315158224 */ /* 0x000fc600078e0200 */
[----:B------:R-:W-:Y:S01]  /*07a0*/  @P1 LEA.HI.X R9, R2, R9, R14, 0x2, P2 ;  /* 0x0000000902091211 */ /* 0x000fe200010f140e */
[----:B------:R-:W-:Y:S01]  /*07b0*/  @P1 IMAD.WIDE R14, R3, 0x4, R10 ;  /* 0x00000004030e1825 */ /* 0x000fe200078e020a */
[----:B------:R-:W5:Y:S03]  /*07c0*/  @P1 LDG.E R2, desc[UR4][R10.64] ;  /* 0x000000040a021981 */ /* 0x000f66000c1e1900 */
[----:B----4-:R-:W-:Y:S01]  /*07d0*/  @!P0 IMAD.WIDE.U32 R6, R17, 0x4, R6 ;  /* 0x0000000411068825 */ /* 0x010fe200078e0006 */
[----:B------:R-:W2:Y:S04]  /*07e0*/  @P1 LDG.E R9, desc[UR4][R8.64+0x4] ;  /* 0x0000040408091981 */ /* 0x000ea8000c1e1900 */
[----:B------:R-:W2:Y:S01]  /*07f0*/  @P1 LDG.E R14, desc[UR4][R14.64] ;  /* 0x000000040e0e1981 */ /* 0x000ea2000c1e1900 */
[----:B0-----:R-:W-:-:S03]  /*0800*/  @!P0 IMAD.WIDE R4, R21, 0x4, R4 ;  /* 0x0000000415048825 */ /* 0x001fc600078e0204 */
[----:B------:R-:W3:Y:S04]  /*0810*/  @!P0 LDG.E R7, desc[UR4][R6.64] ;  /* 0x0000000406078981 */ /* 0x000ee8000c1e1900 */
[----:B------:R-:W3:Y:S01]  /*0820*/  @!P0 LDG.E R4, desc[UR4][R4.64] ;  /* 0x0000000404048981 */ /* 0x000ee2000c1e1900 */
[----:B-----5:R-:W-:-:S04]  /*0830*/  @P1 FFMA R2, R13, R2, R24 ;  /* 0x000000020d021223 */ /* 0x020fc80000000018 */
[----:B--2---:R-:W-:-:S04]  /*0840*/  @P1 FFMA R24, R9, R14, R2 ;  /* 0x0000000e09181223 */ /* 0x004fc80000000002 */
[----:B---3--:R-:W-:-:S07]  /*0850*/  @!P0 FFMA R24, R7, R4, R24 ;  /* 0x0000000407188223 */ /* 0x008fce0000000018 */
.L_x_2:
[----:B------:R-:W1:Y:S01]  /*0860*/  LDC.64 R4, c[0x0][0x390] ;  /* 0x0000e400ff047b82 */ /* 0x000e620000000a00 */
[----:B------:R-:W-:-:S04]  /*0870*/  IMAD R3, R19, R3, R0 ;  /* 0x0000000313037224 */ /* 0x000fc800078e0200 */
[----:B-1----:R-:W-:-:S05]  /*0880*/  IMAD.WIDE R2, R3, 0x4, R4 ;  /* 0x0000000403027825 */ /* 0x002fca00078e0204 */
[----:B0-----:R-:W-:Y:S01]  /*0890*/  STG.E desc[UR4][R2.64], R24 ;  /* 0x0000001802007986 */ /* 0x001fe2000c101904 */
[----:B------:R-:W-:Y:S05]  /*08a0*/  EXIT ;  /* 0x000000000000794d */ /* 0x000fea0003800000 */
.L_x_4:
[----:B------:R-:W-:-:S00]  /*08b0*/  BRA `(.L_x_4) ;  /* 0xfffffffc00fc7947 */ /* 0x000fc0000383ffff */
[----:B------:R-:W-:-:S00]  /*08c0*/  NOP ;  /* 0x0000000000007918 */ /* 0x000fc00000000000 */
        /* <DEDUP_REMOVED lines=11> */
.L_x_5:


//--------------------- .nv.shared.reserved.0     --------------------------
	.section	.nv.shared.reserved.0,"aw",@nobits
	.weak		__nv_reservedSMEM_offset_0_alias
	.size		__nv_reservedSMEM_offset_0_alias, 0, 64
	.other		__nv_reservedSMEM_offset_0_alias,@"STO_CUDA_RESERVED_SHARED STV_DEFAULT"
__nv_reservedSMEM_offset_0_alias:
	.zero		0
	.zero		64


//--------------------- .nv.constant0._Z10matrixmultPfS_S_ii --------------------------
	.section	.nv.constant0._Z10matrixmultPfS_S_ii,"a",@progbits
	.sectionflags	@""
	.align	4
.nv.constant0._Z10matrixmultPfS_S_ii:
	.zero		928


//--------------------- SYMBOLS --------------------------

	.type		.nv.reservedSmem.offset0,@object
	.size		.nv.reservedSmem.offset0,0x4
